//
// Generated by NVIDIA NVVM Compiler
//
// Compiler Build ID: CL-36424714
// Cuda compilation tools, release 13.0, V13.0.88
// Based on NVVM 20.0.0
//

.version 9.0
.target sm_100
.address_size 64

	// .globl	_Z16histogram_kernelv

.visible .entry _Z16histogram_kernelv()
{


	ret;

}


// ===== COMPILED SASS (sm_100) =====

	.target	sm_100

	.elftype	@"ET_EXEC"


//--------------------- .note.nv.tkinfo           --------------------------
	.section	.note.nv.tkinfo,"",@"SHT_NOTE"
	.sectionflags	@"SHF_NOTE_NV_TKINFO"
	.tkinfo
        /*0018*/ 	.word	0x00000002
        /*0030*/ 	.string	""
        /*0030*/ 	.string	"ptxas"
        /*0030*/ 	.string	"Cuda compilation tools, release 13.0, V13.0.88"
        /*0030*/ 	.string	"Build cuda_13.0.r13.0/compiler.36424714_0"
        /*0030*/ 	.string	"-arch sm_100 -m 64 "



//--------------------- .note.nv.cuinfo           --------------------------
	.section	.note.nv.cuinfo,"",@"SHT_NOTE"
	.sectionflags	@"SHF_NOTE_NV_CUINFO"
        /*0018*/ 	.short	0x0002
        /*001a*/ 	.short	0x0064
        /*001c*/ 	.short	0x0082
	.zero		2


//--------------------- .nv.info                  --------------------------
	.section	.nv.info,"",@"SHT_CUDA_INFO"
	.align	4


	//----- nvinfo : EIATTR_REGCOUNT
	.align		4
        /*0000*/ 	.byte	0x04, 0x2f
        /*0002*/ 	.short	(.L_1 - .L_0)
	.align		4
.L_0:
        /*0004*/ 	.word	index@(_Z16histogram_kernelv)
        /*0008*/ 	.word	0x00000004


	//----- nvinfo : EIATTR_FRAME_SIZE
	.align		4
.L_1:
        /*000c*/ 	.byte	0x04, 0x11
        /*000e*/ 	.short	(.L_3 - .L_2)
	.align		4
.L_2:
        /*0010*/ 	.word	index@(_Z16histogram_kernelv)
        /*0014*/ 	.word	0x00000000


	//----- nvinfo : EIATTR_MIN_STACK_SIZE
	.align		4
.L_3:
        /*0018*/ 	.byte	0x04, 0x12
        /*001a*/ 	.short	(.L_5 - .L_4)
	.align		4
.L_4:
        /*001c*/ 	.word	index@(_Z16histogram_kernelv)
        /*0020*/ 	.word	0x00000000
.L_5:


//--------------------- .nv.compat                --------------------------
	.section	.nv.compat,"",@"SHT_CUDA_COMPAT_INFO"
	.align	4
        /*0000*/ 	.byte	0x02, 0x09, 0x00, 0x00, 0x02, 0x02, 0x01, 0x00, 0x02, 0x05, 0x05, 0x00, 0x03, 0x07, 0x01, 0x01
        /*0010*/ 	.byte	0x02, 0x03, 0x00, 0x00, 0x02, 0x06, 0x01, 0x00, 0x04, 0x0b, 0x08, 0x00, 0x09, 0x00, 0x00, 0x00
        /*0020*/ 	.byte	0x00, 0x00, 0x00, 0x00


//--------------------- .nv.info._Z16histogram_kernelv --------------------------
	.section	.nv.info._Z16histogram_kernelv,"",@"SHT_CUDA_INFO"
	.sectionflags	@""
	.align	4


	//----- nvinfo : EIATTR_CUDA_API_VERSION
	.align		4
        /*0000*/ 	.byte	0x04, 0x37
        /*0002*/ 	.short	(.L_7 - .L_6)
.L_6:
        /*0004*/ 	.word	0x00000082


	//----- nvinfo : EIATTR_SPARSE_MMA_MASK
	.align		4
.L_7:
        /*0008*/ 	.byte	0x03, 0x50
        /*000a*/ 	.short	0x0000


	//----- nvinfo : EIATTR_MAXREG_COUNT
	.align		4
        /*000c*/ 	.byte	0x03, 0x1b
        /*000e*/ 	.short	0x00ff


	//----- nvinfo : EIATTR_MERCURY_ISA_VERSION
	.align		4
        /*0010*/ 	.byte	0x03, 0x5f
        /*0012*/ 	.short	0x0101


	//----- nvinfo : EIATTR_VRC_CTA_INIT_COUNT
	.align		4
        /*0014*/ 	.byte	0x02, 0x4a
	.zero		1
	.zero		1


	//----- nvinfo : EIATTR_EXIT_INSTR_OFFSETS
	.align		4
        /*0018*/ 	.byte	0x04, 0x1c
        /*001a*/ 	.short	(.L_9 - .L_8)


	//   ....[0]....
.L_8:
        /*001c*/ 	.word	0x00000010


	//----- nvinfo : EIATTR_SW_WAR
	.align		4
.L_9:
        /*0020*/ 	.byte	0x04, 0x36
        /*0022*/ 	.short	(.L_11 - .L_10)
.L_10:
        /*0024*/ 	.word	0x00000008
.L_11:


//--------------------- .nv.callgraph             --------------------------
	.section	.nv.callgraph,"",@"SHT_CUDA_CALLGRAPH"
	.align	4
	.sectionentsize	8
	.align		4
        /*0000*/ 	.word	0x00000000
	.align		4
        /*0004*/ 	.word	0xffffffff
	.align		4
        /*0008*/ 	.word	0x00000000
	.align		4
        /*000c*/ 	.word	0xfffffffe
	.align		4
        /*0010*/ 	.word	0x00000000
	.align		4
        /*0014*/ 	.word	0xfffffffd
	.align		4
        /*0018*/ 	.word	0x00000000
	.align		4
        /*001c*/ 	.word	0xfffffffc


//--------------------- .text._Z16histogram_kernelv --------------------------
	.section	.text._Z16histogram_kernelv,"ax",@progbits
	.align	128
        .global         _Z16histogram_kernelv
        .type           _Z16histogram_kernelv,@function
        .size           _Z16histogram_kernelv,(.L_x_1 - _Z16histogram_kernelv)
        .other          _Z16histogram_kernelv,@"STO_CUDA_ENTRY STV_DEFAULT"
_Z16histogram_kernelv:
.text._Z16histogram_kernelv:
[----:B------:R-:W-:Y:S01]  /*0000*/  LDC R1, c[0x0][0x37c] ;  /* 0x0000df00ff017b82 */ /* 0x000fe20000000800 */
[----:B------:R-:W-:Y:S05]  /*0010*/  EXIT ;  /* 0x000000000000794d */ /* 0x000fea0003800000 */
.L_x_0:
[----:B------:R-:W-:-:S00]  /*0020*/  BRA `(.L_x_0) ;  /* 0xfffffffc00fc7947 */ /* 0x000fc0000383ffff */
[----:B------:R-:W-:-:S00]  /*0030*/  NOP ;  /* 0x0000000000007918 */ /* 0x000fc00000000000 */
        /* <DEDUP_REMOVED lines=12> */
.L_x_1:


//--------------------- .nv.shared.reserved.0     --------------------------
	.section	.nv.shared.reserved.0,"aw",@nobits
	.weak		__nv_reservedSMEM_offset_0_alias
	.size		__nv_reservedSMEM_offset_0_alias, 0, 64
	.other		__nv_reservedSMEM_offset_0_alias,@"STO_CUDA_RESERVED_SHARED STV_DEFAULT"
__nv_reservedSMEM_offset_0_alias:
	.zero		0
	.zero		64


//--------------------- .nv.constant0._Z16histogram_kernelv --------------------------
	.section	.nv.constant0._Z16histogram_kernelv,"a",@progbits
	.sectionflags	@""
	.align	4
.nv.constant0._Z16histogram_kernelv:
	.zero		896


//--------------------- SYMBOLS --------------------------

	.type		.nv.reservedSmem.offset0,@object
	.size		.nv.reservedSmem.offset0,0x4
